	.headerflags	@"EF_CUDA_TEXMODE_UNIFIED EF_CUDA_64BIT_ADDRESS EF_CUDA_ACCELERATORS EF_CUDA_SM90 EF_CUDA_VIRTUAL_SM(EF_CUDA_SM90)"
	.elftype	@"ET_EXEC"


//--------------------- .nv.info                  --------------------------
	.section	.nv.info,"",@"SHT_CUDA_INFO"
	.align	4


	//----- nvinfo : EIATTR_REGCOUNT
	.align		4
        /*0000*/ 	.byte	0x04, 0x2f
        /*0002*/ 	.short	(.L_1 - .L_0)
	.align		4
.L_0:
        /*0004*/ 	.word	index@(triton_per_fused__softmax_3)
        /*0008*/ 	.word	0x0000000e


	//----- nvinfo : EIATTR_MIN_STACK_SIZE
	.align		4
.L_1:
        /*000c*/ 	.byte	0x04, 0x12
        /*000e*/ 	.short	(.L_3 - .L_2)
	.align		4
.L_2:
        /*0010*/ 	.word	index@(triton_per_fused__softmax_3)
        /*0014*/ 	.word	0x00000000


	//----- nvinfo : EIATTR_FRAME_SIZE
	.align		4
.L_3:
        /*0018*/ 	.byte	0x04, 0x11
        /*001a*/ 	.short	(.L_5 - .L_4)
	.align		4
.L_4:
        /*001c*/ 	.word	index@(triton_per_fused__softmax_3)
        /*0020*/ 	.word	0x00000000


	//----- nvinfo : EIATTR_MIN_STACK_SIZE
	.align		4
.L_5:
        /*0024*/ 	.byte	0x04, 0x12
        /*0026*/ 	.short	(.L_7 - .L_6)
	.align		4
.L_6:
        /*0028*/ 	.word	index@(triton_per_fused__softmax_3)
        /*002c*/ 	.word	0x00000000
.L_7:


//--------------------- .nv.info.triton_per_fused__softmax_3 --------------------------
	.section	.nv.info.triton_per_fused__softmax_3,"",@"SHT_CUDA_INFO"
	.sectionflags	@""
	.align	4


	//----- nvinfo : EIATTR_CUDA_API_VERSION
	.align		4
        /*0000*/ 	.byte	0x04, 0x37
        /*0002*/ 	.short	(.L_9 - .L_8)
.L_8:
        /*0004*/ 	.word	0x0000007c


	//----- nvinfo : EIATTR_KPARAM_INFO
	.align		4
.L_9:
        /*0008*/ 	.byte	0x04, 0x17
        /*000a*/ 	.short	(.L_11 - .L_10)
.L_10:
        /*000c*/ 	.word	0x00000000
        /*0010*/ 	.short	0x0002
        /*0012*/ 	.short	0x000c
        /*0014*/ 	.byte	0x00, 0xf0, 0x11, 0x00


	//----- nvinfo : EIATTR_KPARAM_INFO
	.align		4
.L_11:
        /*0018*/ 	.byte	0x04, 0x17
        /*001a*/ 	.short	(.L_13 - .L_12)
.L_12:
        /*001c*/ 	.word	0x00000000
        /*0020*/ 	.short	0x0001
        /*0022*/ 	.short	0x0008
        /*0024*/ 	.byte	0x00, 0xf0, 0x11, 0x00


	//----- nvinfo : EIATTR_KPARAM_INFO
	.align		4
.L_13:
        /*0028*/ 	.byte	0x04, 0x17
        /*002a*/ 	.short	(.L_15 - .L_14)
.L_14:
        /*002c*/ 	.word	0x00000000
        /*0030*/ 	.short	0x0000
        /*0032*/ 	.short	0x0000
        /*0034*/ 	.byte	0x00, 0xf4, 0x21, 0x00


	//----- nvinfo : EIATTR_SPARSE_MMA_MASK
	.align		4
.L_15:
        /*0038*/ 	.byte	0x03, 0x50
        /*003a*/ 	.short	0x0000


	//----- nvinfo : EIATTR_MAXREG_COUNT
	.align		4
        /*003c*/ 	.byte	0x03, 0x1b
        /*003e*/ 	.short	0x00ff


	//----- nvinfo : EIATTR_COOP_GROUP_MASK_REGIDS
	.align		4
        /*0040*/ 	.byte	0x04, 0x29
        /*0042*/ 	.short	(.L_17 - .L_16)


	//   ....[0]....
.L_16:
        /*0044*/ 	.word	0xffffffff


	//   ....[1]....
        /*0048*/ 	.word	0xffffffff


	//   ....[2]....
        /*004c*/ 	.word	0xffffffff


	//   ....[3]....
        /*0050*/ 	.word	0xffffffff


	//   ....[4]....
        /*0054*/ 	.word	0xffffffff


	//   ....[5]....
        /*0058*/ 	.word	0xffffffff


	//   ....[6]....
        /*005c*/ 	.word	0xffffffff


	//   ....[7]....
        /*0060*/ 	.word	0xffffffff


	//----- nvinfo : EIATTR_COOP_GROUP_INSTR_OFFSETS
	.align		4
.L_17:
        /*0064*/ 	.byte	0x04, 0x28
        /*0066*/ 	.short	(.L_19 - .L_18)


	//   ....[0]....
.L_18:
        /*0068*/ 	.word	0x000000f0


	//   ....[1]....
        /*006c*/ 	.word	0x00000130


	//   ....[2]....
        /*0070*/ 	.word	0x00000170


	//   ....[3]....
        /*0074*/ 	.word	0x000001b0


	//   ....[4]....
        /*0078*/ 	.word	0x00000270


	//   ....[5]....
        /*007c*/ 	.word	0x000002a0


	//   ....[6]....
        /*0080*/ 	.word	0x000002c0


	//   ....[7]....
        /*0084*/ 	.word	0x000002e0


	//----- nvinfo : EIATTR_EXIT_INSTR_OFFSETS
	.align		4
.L_19:
        /*0088*/ 	.byte	0x04, 0x1c
        /*008a*/ 	.short	(.L_21 - .L_20)


	//   ....[0]....
.L_20:
        /*008c*/ 	.word	0x00000380


	//   ....[1]....
        /*0090*/ 	.word	0x000003a0


	//----- nvinfo : EIATTR_REQNTID
	.align		4
.L_21:
        /*0094*/ 	.byte	0x04, 0x10
        /*0096*/ 	.short	(.L_23 - .L_22)
.L_22:
        /*0098*/ 	.word	0x00000040
        /*009c*/ 	.word	0x00000001
        /*00a0*/ 	.word	0x00000001


	//----- nvinfo : EIATTR_CBANK_PARAM_SIZE
	.align		4
.L_23:
        /*00a4*/ 	.byte	0x03, 0x19
        /*00a6*/ 	.short	0x0010


	//----- nvinfo : EIATTR_PARAM_CBANK
	.align		4
        /*00a8*/ 	.byte	0x04, 0x0a
        /*00aa*/ 	.short	(.L_25 - .L_24)
	.align		4
.L_24:
        /*00ac*/ 	.word	index@(.nv.constant0.triton_per_fused__softmax_3)
        /*00b0*/ 	.short	0x0210
        /*00b2*/ 	.short	0x0010


	//----- nvinfo : EIATTR_SW_WAR
	.align		4
.L_25:
        /*00b4*/ 	.byte	0x04, 0x36
        /*00b6*/ 	.short	(.L_27 - .L_26)
.L_26:
        /*00b8*/ 	.word	0x00000008
.L_27:


//--------------------- .nv.callgraph             --------------------------
	.section	.nv.callgraph,"",@"SHT_CUDA_CALLGRAPH"
	.align	4
	.sectionentsize	8
	.align		4
        /*0000*/ 	.word	0x00000000
	.align		4
        /*0004*/ 	.word	0xffffffff
	.align		4
        /*0008*/ 	.word	0x00000000
	.align		4
        /*000c*/ 	.word	0xfffffffe
	.align		4
        /*0010*/ 	.word	0x00000000
	.align		4
        /*0014*/ 	.word	0xfffffffd
	.align		4
        /*0018*/ 	.word	0x00000000
	.align		4
        /*001c*/ 	.word	0xfffffffc


//--------------------- .text.triton_per_fused__softmax_3 --------------------------
	.section	.text.triton_per_fused__softmax_3,"ax",@progbits
	.align	128
        .global         triton_per_fused__softmax_3
        .type           triton_per_fused__softmax_3,@function
        .size           triton_per_fused__softmax_3,(.L_x_2 - triton_per_fused__softmax_3)
        .other          triton_per_fused__softmax_3,@"STO_CUDA_ENTRY STV_DEFAULT"
triton_per_fused__softmax_3:
.text.triton_per_fused__softmax_3:
[----:B------:R-:W0:Y:S02]  /*0000*/  LDC R1, c[0x0][0x28] ;  /* 0x00000a00ff017b82 */ /* 0x000e240000000800 */
[----:B------:R-:W1:Y:S01]  /*0010*/  S2R R11, SR_CTAID.X ;  /* 0x00000000000b7919 */ /* 0x000e620000002500 */
[----:B------:R-:W2:Y:S01]  /*0020*/  LDC.64 R2, c[0x0][0x210] ;  /* 0x00008400ff027b82 */ /* 0x000ea20000000a00 */
[----:B------:R-:W-:Y:S01]  /*0030*/  ULDC.64 UR4, c[0x0][0x208] ;  /* 0x0000820000047ab9 */ /* 0x000fe20000000a00 */
[----:B------:R-:W3:Y:S01]  /*0040*/  S2R R10, SR_TID.X ;  /* 0x00000000000a7919 */ /* 0x000ee20000002100 */
[----:B-1----:R-:W-:Y:S02]  /*0050*/  ISETP.GE.AND P0, PT, R11, 0x40, PT ;  /* 0x000000400b00780c */ /* 0x002fe40003f06270 */
[----:B---3--:R-:W-:-:S05]  /*0060*/  LOP3.LUT R0, R10, 0xf, RZ, 0xc0, !PT ;  /* 0x0000000f0a007812 */ /* 0x008fca00078ec0ff */
[----:B------:R-:W-:Y:S02]  /*0070*/  IMAD R5, R11, 0x10, R0 ;  /* 0x000000100b057824 */ /* 0x000fe400078e0200 */
[----:B------:R-:W-:Y:S02]  /*0080*/  IMAD.MOV.U32 R0, RZ, RZ, RZ ;  /* 0x000000ffff007224 */ /* 0x000fe400078e00ff */
[----:B--2---:R-:W-:Y:S02]  /*0090*/  IMAD.WIDE R2, R5, 0x4, R2 ;  /* 0x0000000405027825 */ /* 0x004fe400078e0202 */
[----:B------:R-:W-:Y:S05]  /*00a0*/  @P0 BRA `(.L_x_0) ;  /* 0x0000000000040947 */ /* 0x000fea0003800000 */
[----:B------:R1:W5:Y:S02]  /*00b0*/  LDG.E R0, desc[UR4][R2.64] ;  /* 0x0000000402007981 */ /* 0x000364000c1e1900 */
.L_x_0:
[----:B-----5:R-:W-:-:S04]  /*00c0*/  SEL R0, R0, RZ, !P0 ;  /* 0x000000ff00007207 */ /* 0x020fc80004000000 */
[----:B------:R-:W-:-:S04]  /*00d0*/  FSEL R5, R0, -INF , !P0 ;  /* 0xff80000000057808 */ /* 0x000fc80004000000 */
[C---:B------:R-:W-:Y:S01]  /*00e0*/  FSETP.NAN.AND P2, PT, R5.reuse, R5, PT ;  /* 0x000000050500720b */ /* 0x040fe20003f48000 */
[----:B------:R-:W2:Y:S02]  /*00f0*/  SHFL.BFLY PT, R4, R5, 0x8, 0x1f ;  /* 0x0d001f0005047f89 */ /* 0x000ea400000e0000 */
[----:B--2---:R-:W-:-:S13]  /*0100*/  FSETP.GT.AND P1, PT, R5, R4, PT ;  /* 0x000000040500720b */ /* 0x004fda0003f24000 */
[----:B------:R-:W-:-:S04]  /*0110*/  @!P1 FSEL R5, R5, R4, P2 ;  /* 0x0000000405059208 */ /* 0x000fc80001000000 */
        /* <DEDUP_REMOVED lines=11> */
[----:B------:R-:W-:-:S05]  /*01d0*/  @!P1 FSEL R5, R5, R4, P2 ;  /* 0x0000000405059208 */ /* 0x000fca0001000000 */
[----:B------:R-:W-:-:S04]  /*01e0*/  FADD R0, R0, -R5 ;  /* 0x8000000500007221 */ /* 0x000fc80000000000 */
[----:B------:R-:W-:-:S04]  /*01f0*/  FMUL R0, R0, 0.5 ;  /* 0x3f00000000007820 */ /* 0x000fc80000400000 */
[----:B------:R-:W-:-:S05]  /*0200*/  FMUL R0, R0, 1.4426950216293334961 ;  /* 0x3fb8aa3b00007820 */ /* 0x000fca0000400000 */
[----:B------:R-:W-:-:S13]  /*0210*/  FSETP.GEU.AND P1, PT, R0, -126, PT ;  /* 0xc2fc00000000780b */ /* 0x000fda0003f2e000 */
[----:B------:R-:W-:-:S04]  /*0220*/  @!P1 FMUL R0, R0, 0.5 ;  /* 0x3f00000000009820 */ /* 0x000fc80000400000 */
[----:B------:R-:W2:Y:S02]  /*0230*/  MUFU.EX2 R4, R0 ;  /* 0x0000000000047308 */ /* 0x000ea40000000800 */
[----:B--2---:R-:W-:-:S05]  /*0240*/  @!P1 FMUL R4, R4, R4 ;  /* 0x0000000404049220 */ /* 0x004fca0000400000 */
[----:B------:R-:W-:Y:S02]  /*0250*/  FSEL R5, R4, RZ, !P0 ;  /* 0x000000ff04057208 */ /* 0x000fe40004000000 */
[----:B------:R-:W-:-:S03]  /*0260*/  LOP3.LUT P0, RZ, R10, 0x30, RZ, 0xc0, !PT ;  /* 0x000000300aff7812 */ /* 0x000fc6000780c0ff */
[----:B------:R-:W2:Y:S01]  /*0270*/  SHFL.BFLY PT, R6, R5, 0x8, 0x1f ;  /* 0x0d001f0005067f89 */ /* 0x000ea200000e0000 */
[----:B------:R-:W-:Y:S01]  /*0280*/  ISETP.LT.AND P0, PT, R11, 0x40, !P0 ;  /* 0x000000400b00780c */ /* 0x000fe20004701270 */
[----:B--2---:R-:W-:-:S05]  /*0290*/  FADD R6, R5, R6 ;  /* 0x0000000605067221 */ /* 0x004fca0000000000 */
[----:B------:R-:W2:Y:S02]  /*02a0*/  SHFL.BFLY PT, R7, R6, 0x4, 0x1f ;  /* 0x0c801f0006077f89 */ /* 0x000ea400000e0000 */
[----:B--2---:R-:W-:-:S05]  /*02b0*/  FADD R7, R6, R7 ;  /* 0x0000000706077221 */ /* 0x004fca0000000000 */
[----:B------:R-:W2:Y:S02]  /*02c0*/  SHFL.BFLY PT, R8, R7, 0x2, 0x1f ;  /* 0x0c401f0007087f89 */ /* 0x000ea400000e0000 */
[----:B--2---:R-:W-:-:S05]  /*02d0*/  FADD R8, R7, R8 ;  /* 0x0000000807087221 */ /* 0x004fca0000000000 */
[----:B------:R-:W2:Y:S02]  /*02e0*/  SHFL.BFLY PT, R9, R8, 0x1, 0x1f ;  /* 0x0c201f0008097f89 */ /* 0x000ea400000e0000 */
[----:B--2---:R-:W-:-:S05]  /*02f0*/  FADD R9, R8, R9 ;  /* 0x0000000908097221 */ /* 0x004fca0000000000 */
[C---:B------:R-:W-:Y:S02]  /*0300*/  FSETP.GT.AND P2, PT, |R9|.reuse, 8.50705917302346158658e+37, PT ;  /* 0x7e8000000900780b */ /* 0x040fe40003f44200 */
[----:B------:R-:W-:-:S11]  /*0310*/  FSETP.GEU.AND P1, PT, |R9|, 1.175494350822287508e-38, PT ;  /* 0x008000000900780b */ /* 0x000fd60003f2e200 */
[----:B------:R-:W-:Y:S01]  /*0320*/  @P2 FMUL R9, R9, 0.25 ;  /* 0x3e80000009092820 */ /* 0x000fe20000400000 */
[----:B------:R-:W-:-:S03]  /*0330*/  @P2 FMUL R4, R4, 0.25 ;  /* 0x3e80000004042820 */ /* 0x000fc60000400000 */
[----:B------:R-:W-:Y:S01]  /*0340*/  @!P1 FMUL R9, R9, 16777216 ;  /* 0x4b80000009099820 */ /* 0x000fe20000400000 */
[----:B------:R-:W-:-:S05]  /*0350*/  @!P1 FMUL R4, R4, 16777216 ;  /* 0x4b80000004049820 */ /* 0x000fca0000400000 */
[----:B------:R-:W2:Y:S02]  /*0360*/  MUFU.RCP R9, R9 ;  /* 0x0000000900097308 */ /* 0x000ea40000001000 */
[----:B--2---:R-:W-:Y:S01]  /*0370*/  FMUL R5, R9, R4 ;  /* 0x0000000409057220 */ /* 0x004fe20000400000 */
[----:B------:R-:W-:Y:S06]  /*0380*/  @!P0 EXIT ;  /* 0x000000000000894d */ /* 0x000fec0003800000 */
[----:B------:R-:W-:Y:S01]  /*0390*/  STG.E desc[UR4][R2.64], R5 ;  /* 0x0000000502007986 */ /* 0x000fe2000c101904 */
[----:B------:R-:W-:Y:S05]  /*03a0*/  EXIT ;  /* 0x000000000000794d */ /* 0x000fea0003800000 */
.L_x_1:
[----:B------:R-:W-:-:S00]  /*03b0*/  BRA `(.L_x_1) ;  /* 0xfffffffc00fc7947 */ /* 0x000fc0000383ffff */
[----:B------:R-:W-:-:S00]  /*03c0*/  NOP ;  /* 0x0000000000007918 */ /* 0x000fc00000000000 */
        /* <DEDUP_REMOVED lines=11> */
.L_x_2:


//--------------------- .nv.constant0.triton_per_fused__softmax_3 --------------------------
	.section	.nv.constant0.triton_per_fused__softmax_3,"a",@progbits
	.sectionflags	@""
	.align	4
.nv.constant0.triton_per_fused__softmax_3:
	.zero		544
